//
// Generated by NVIDIA NVVM Compiler
//
// Compiler Build ID: CL-36424714
// Cuda compilation tools, release 13.0, V13.0.88
// Based on NVVM 20.0.0
//

.version 9.0
.target sm_100
.address_size 64

	// .globl	_Z18my_function_kernelPKfS0_S0_Pfiii

.visible .entry _Z18my_function_kernelPKfS0_S0_Pfiii(
	.param .u64 .ptr .align 1 _Z18my_function_kernelPKfS0_S0_Pfiii_param_0,
	.param .u64 .ptr .align 1 _Z18my_function_kernelPKfS0_S0_Pfiii_param_1,
	.param .u64 .ptr .align 1 _Z18my_function_kernelPKfS0_S0_Pfiii_param_2,
	.param .u64 .ptr .align 1 _Z18my_function_kernelPKfS0_S0_Pfiii_param_3,
	.param .u32 _Z18my_function_kernelPKfS0_S0_Pfiii_param_4,
	.param .u32 _Z18my_function_kernelPKfS0_S0_Pfiii_param_5,
	.param .u32 _Z18my_function_kernelPKfS0_S0_Pfiii_param_6
)
{
	.reg .pred 	%p<14>;
	.reg .b32 	%r<50>;
	.reg .b32 	%f<127>;
	.reg .b64 	%rd<47>;
	.reg .b64 	%fd<7>;

	ld.param.u64 	%rd12, [_Z18my_function_kernelPKfS0_S0_Pfiii_param_0];
	ld.param.u64 	%rd13, [_Z18my_function_kernelPKfS0_S0_Pfiii_param_1];
	ld.param.u64 	%rd10, [_Z18my_function_kernelPKfS0_S0_Pfiii_param_2];
	ld.param.u64 	%rd11, [_Z18my_function_kernelPKfS0_S0_Pfiii_param_3];
	ld.param.u32 	%r27, [_Z18my_function_kernelPKfS0_S0_Pfiii_param_4];
	ld.param.u32 	%r25, [_Z18my_function_kernelPKfS0_S0_Pfiii_param_5];
	ld.param.u32 	%r26, [_Z18my_function_kernelPKfS0_S0_Pfiii_param_6];
	cvta.to.global.u64 	%rd1, %rd13;
	cvta.to.global.u64 	%rd2, %rd12;
	mov.u32 	%r28, %ctaid.y;
	mov.u32 	%r29, %ntid.y;
	mov.u32 	%r30, %tid.y;
	mad.lo.s32 	%r1, %r28, %r29, %r30;
	mov.u32 	%r31, %ctaid.x;
	mov.u32 	%r32, %ntid.x;
	mov.u32 	%r33, %tid.x;
	mad.lo.s32 	%r2, %r31, %r32, %r33;
	setp.ge.s32 	%p1, %r1, %r27;
	setp.ge.s32 	%p2, %r2, %r25;
	or.pred  	%p3, %p1, %p2;
	@%p3 bra 	$L__BB0_18;
	setp.lt.s32 	%p4, %r26, 1;
	mov.f32 	%f126, 0f00000000;
	@%p4 bra 	$L__BB0_14;
	mul.lo.s32 	%r3, %r26, %r1;
	mul.lo.s32 	%r4, %r26, %r2;
	and.b32  	%r5, %r26, 15;
	setp.lt.u32 	%p5, %r26, 16;
	mov.f32 	%f126, 0f00000000;
	mov.b32 	%r46, 0;
	@%p5 bra 	$L__BB0_5;
	and.b32  	%r46, %r26, 2147483632;
	neg.s32 	%r44, %r46;
	mul.wide.u32 	%rd14, %r3, 4;
	add.s64 	%rd15, %rd14, %rd2;
	add.s64 	%rd45, %rd15, 32;
	add.s64 	%rd4, %rd1, 32;
	mov.f32 	%f126, 0f00000000;
	mov.u32 	%r43, %r4;
$L__BB0_4:
	.pragma "nounroll";
	mul.wide.s32 	%rd16, %r43, 4;
	add.s64 	%rd17, %rd4, %rd16;
	ld.global.f32 	%f19, [%rd45+-32];
	ld.global.f32 	%f20, [%rd17+-32];
	fma.rn.f32 	%f21, %f19, %f20, %f126;
	ld.global.f32 	%f22, [%rd45+-28];
	ld.global.f32 	%f23, [%rd17+-28];
	fma.rn.f32 	%f24, %f22, %f23, %f21;
	ld.global.f32 	%f25, [%rd45+-24];
	ld.global.f32 	%f26, [%rd17+-24];
	fma.rn.f32 	%f27, %f25, %f26, %f24;
	ld.global.f32 	%f28, [%rd45+-20];
	ld.global.f32 	%f29, [%rd17+-20];
	fma.rn.f32 	%f30, %f28, %f29, %f27;
	ld.global.f32 	%f31, [%rd45+-16];
	ld.global.f32 	%f32, [%rd17+-16];
	fma.rn.f32 	%f33, %f31, %f32, %f30;
	ld.global.f32 	%f34, [%rd45+-12];
	ld.global.f32 	%f35, [%rd17+-12];
	fma.rn.f32 	%f36, %f34, %f35, %f33;
	ld.global.f32 	%f37, [%rd45+-8];
	ld.global.f32 	%f38, [%rd17+-8];
	fma.rn.f32 	%f39, %f37, %f38, %f36;
	ld.global.f32 	%f40, [%rd45+-4];
	ld.global.f32 	%f41, [%rd17+-4];
	fma.rn.f32 	%f42, %f40, %f41, %f39;
	ld.global.f32 	%f43, [%rd45];
	ld.global.f32 	%f44, [%rd17];
	fma.rn.f32 	%f45, %f43, %f44, %f42;
	ld.global.f32 	%f46, [%rd45+4];
	ld.global.f32 	%f47, [%rd17+4];
	fma.rn.f32 	%f48, %f46, %f47, %f45;
	ld.global.f32 	%f49, [%rd45+8];
	ld.global.f32 	%f50, [%rd17+8];
	fma.rn.f32 	%f51, %f49, %f50, %f48;
	ld.global.f32 	%f52, [%rd45+12];
	ld.global.f32 	%f53, [%rd17+12];
	fma.rn.f32 	%f54, %f52, %f53, %f51;
	ld.global.f32 	%f55, [%rd45+16];
	ld.global.f32 	%f56, [%rd17+16];
	fma.rn.f32 	%f57, %f55, %f56, %f54;
	ld.global.f32 	%f58, [%rd45+20];
	ld.global.f32 	%f59, [%rd17+20];
	fma.rn.f32 	%f60, %f58, %f59, %f57;
	ld.global.f32 	%f61, [%rd45+24];
	ld.global.f32 	%f62, [%rd17+24];
	fma.rn.f32 	%f63, %f61, %f62, %f60;
	ld.global.f32 	%f64, [%rd45+28];
	ld.global.f32 	%f65, [%rd17+28];
	fma.rn.f32 	%f126, %f64, %f65, %f63;
	add.s32 	%r44, %r44, 16;
	add.s64 	%rd45, %rd45, 64;
	add.s32 	%r43, %r43, 16;
	setp.ne.s32 	%p6, %r44, 0;
	@%p6 bra 	$L__BB0_4;
$L__BB0_5:
	setp.eq.s32 	%p7, %r5, 0;
	@%p7 bra 	$L__BB0_14;
	and.b32  	%r13, %r26, 7;
	setp.lt.u32 	%p8, %r5, 8;
	@%p8 bra 	$L__BB0_8;
	add.s32 	%r35, %r46, %r3;
	mul.wide.u32 	%rd18, %r35, 4;
	add.s64 	%rd19, %rd2, %rd18;
	ld.global.f32 	%f67, [%rd19];
	add.s32 	%r36, %r46, %r4;
	mul.wide.s32 	%rd20, %r36, 4;
	add.s64 	%rd21, %rd1, %rd20;
	ld.global.f32 	%f68, [%rd21];
	fma.rn.f32 	%f69, %f67, %f68, %f126;
	cvt.u64.u32 	%rd22, %r3;
	cvt.u64.u32 	%rd23, %r46;
	add.s64 	%rd24, %rd23, %rd22;
	shl.b64 	%rd25, %rd24, 2;
	add.s64 	%rd26, %rd2, %rd25;
	ld.global.f32 	%f70, [%rd26+4];
	ld.global.f32 	%f71, [%rd21+4];
	fma.rn.f32 	%f72, %f70, %f71, %f69;
	ld.global.f32 	%f73, [%rd26+8];
	ld.global.f32 	%f74, [%rd21+8];
	fma.rn.f32 	%f75, %f73, %f74, %f72;
	ld.global.f32 	%f76, [%rd26+12];
	ld.global.f32 	%f77, [%rd21+12];
	fma.rn.f32 	%f78, %f76, %f77, %f75;
	ld.global.f32 	%f79, [%rd26+16];
	ld.global.f32 	%f80, [%rd21+16];
	fma.rn.f32 	%f81, %f79, %f80, %f78;
	ld.global.f32 	%f82, [%rd26+20];
	ld.global.f32 	%f83, [%rd21+20];
	fma.rn.f32 	%f84, %f82, %f83, %f81;
	ld.global.f32 	%f85, [%rd26+24];
	ld.global.f32 	%f86, [%rd21+24];
	fma.rn.f32 	%f87, %f85, %f86, %f84;
	ld.global.f32 	%f88, [%rd26+28];
	ld.global.f32 	%f89, [%rd21+28];
	fma.rn.f32 	%f126, %f88, %f89, %f87;
	add.s32 	%r46, %r46, 8;
$L__BB0_8:
	setp.eq.s32 	%p9, %r13, 0;
	@%p9 bra 	$L__BB0_14;
	and.b32  	%r16, %r26, 3;
	setp.lt.u32 	%p10, %r13, 4;
	@%p10 bra 	$L__BB0_11;
	add.s32 	%r37, %r46, %r3;
	mul.wide.u32 	%rd27, %r37, 4;
	add.s64 	%rd28, %rd2, %rd27;
	ld.global.f32 	%f91, [%rd28];
	add.s32 	%r38, %r46, %r4;
	mul.wide.s32 	%rd29, %r38, 4;
	add.s64 	%rd30, %rd1, %rd29;
	ld.global.f32 	%f92, [%rd30];
	fma.rn.f32 	%f93, %f91, %f92, %f126;
	cvt.u64.u32 	%rd31, %r3;
	cvt.u64.u32 	%rd32, %r46;
	add.s64 	%rd33, %rd32, %rd31;
	shl.b64 	%rd34, %rd33, 2;
	add.s64 	%rd35, %rd2, %rd34;
	ld.global.f32 	%f94, [%rd35+4];
	ld.global.f32 	%f95, [%rd30+4];
	fma.rn.f32 	%f96, %f94, %f95, %f93;
	ld.global.f32 	%f97, [%rd35+8];
	ld.global.f32 	%f98, [%rd30+8];
	fma.rn.f32 	%f99, %f97, %f98, %f96;
	ld.global.f32 	%f100, [%rd35+12];
	ld.global.f32 	%f101, [%rd30+12];
	fma.rn.f32 	%f126, %f100, %f101, %f99;
	add.s32 	%r46, %r46, 4;
$L__BB0_11:
	setp.eq.s32 	%p11, %r16, 0;
	@%p11 bra 	$L__BB0_14;
	add.s32 	%r49, %r46, %r4;
	add.s32 	%r39, %r46, %r3;
	mul.wide.u32 	%rd36, %r39, 4;
	add.s64 	%rd46, %rd2, %rd36;
	neg.s32 	%r48, %r16;
$L__BB0_13:
	.pragma "nounroll";
	mul.wide.s32 	%rd37, %r49, 4;
	add.s64 	%rd38, %rd1, %rd37;
	ld.global.f32 	%f102, [%rd46];
	ld.global.f32 	%f103, [%rd38];
	fma.rn.f32 	%f126, %f102, %f103, %f126;
	add.s32 	%r49, %r49, 1;
	add.s64 	%rd46, %rd46, 4;
	add.s32 	%r48, %r48, 1;
	setp.ne.s32 	%p12, %r48, 0;
	@%p12 bra 	$L__BB0_13;
$L__BB0_14:
	cvta.to.global.u64 	%rd39, %rd10;
	mul.wide.s32 	%rd40, %r2, 4;
	add.s64 	%rd41, %rd39, %rd40;
	ld.global.f32 	%f104, [%rd41];
	add.f32 	%f14, %f126, %f104;
	setp.leu.f32 	%p13, %f14, 0f00000000;
	@%p13 bra 	$L__BB0_16;
	cvt.f64.f32 	%fd5, %f14;
	mul.f64 	%fd6, %fd5, 0d3FF0CFABD6A91132;
	bra.uni 	$L__BB0_17;
$L__BB0_16:
	fma.rn.f32 	%f105, %f14, 0f3BBB989D, 0f3F000000;
	cvt.sat.f32.f32 	%f106, %f105;
	mov.f32 	%f107, 0f4B400001;
	mov.f32 	%f108, 0f437C0000;
	fma.rm.f32 	%f109, %f106, %f108, %f107;
	add.f32 	%f110, %f109, 0fCB40007F;
	neg.f32 	%f111, %f110;
	fma.rn.f32 	%f112, %f14, 0f3FB8AA3B, %f111;
	fma.rn.f32 	%f113, %f14, 0f32A57060, %f112;
	mov.b32 	%r40, %f109;
	shl.b32 	%r41, %r40, 23;
	mov.b32 	%f114, %r41;
	ex2.approx.ftz.f32 	%f115, %f113;
	fma.rn.f32 	%f116, %f115, %f114, 0fBF800000;
	cvt.f64.f32 	%fd4, %f116;
	mul.f64 	%fd6, %fd4, 0d3FFC212CC640F030;
$L__BB0_17:
	cvt.rn.f32.f64 	%f117, %fd6;
	mad.lo.s32 	%r42, %r25, %r1, %r2;
	cvta.to.global.u64 	%rd42, %rd11;
	mul.wide.s32 	%rd43, %r42, 4;
	add.s64 	%rd44, %rd42, %rd43;
	st.global.f32 	[%rd44], %f117;
$L__BB0_18:
	ret;

}
	// .globl	_Z24adaptive_max_pool_kernelPKfPfii
.visible .entry _Z24adaptive_max_pool_kernelPKfPfii(
	.param .u64 .ptr .align 1 _Z24adaptive_max_pool_kernelPKfPfii_param_0,
	.param .u64 .ptr .align 1 _Z24adaptive_max_pool_kernelPKfPfii_param_1,
	.param .u32 _Z24adaptive_max_pool_kernelPKfPfii_param_2,
	.param .u32 _Z24adaptive_max_pool_kernelPKfPfii_param_3
)
{
	.reg .pred 	%p<13>;
	.reg .b32 	%r<43>;
	.reg .b32 	%f<81>;
	.reg .b64 	%rd<23>;

	ld.param.u64 	%rd7, [_Z24adaptive_max_pool_kernelPKfPfii_param_0];
	ld.param.u64 	%rd8, [_Z24adaptive_max_pool_kernelPKfPfii_param_1];
	ld.param.u32 	%r25, [_Z24adaptive_max_pool_kernelPKfPfii_param_2];
	ld.param.u32 	%r24, [_Z24adaptive_max_pool_kernelPKfPfii_param_3];
	mov.u32 	%r26, %ctaid.y;
	mov.u32 	%r27, %ntid.y;
	mov.u32 	%r28, %tid.y;
	mad.lo.s32 	%r1, %r26, %r27, %r28;
	mov.u32 	%r29, %ctaid.x;
	mov.u32 	%r30, %ntid.x;
	mov.u32 	%r31, %tid.x;
	mad.lo.s32 	%r2, %r29, %r30, %r31;
	setp.ge.s32 	%p1, %r1, %r25;
	setp.ge.s32 	%p2, %r2, %r24;
	or.pred  	%p3, %p1, %p2;
	@%p3 bra 	$L__BB1_16;
	cvta.to.global.u64 	%rd1, %rd7;
	mad.lo.s32 	%r3, %r24, %r1, %r2;
	mul.wide.s32 	%rd9, %r3, 4;
	add.s64 	%rd2, %rd1, %rd9;
	ld.global.f32 	%f80, [%rd2];
	setp.lt.s32 	%p4, %r24, 2;
	@%p4 bra 	$L__BB1_15;
	add.s32 	%r4, %r24, -1;
	add.s32 	%r33, %r24, -2;
	and.b32  	%r5, %r4, 15;
	setp.lt.u32 	%p5, %r33, 15;
	mov.b32 	%r39, 1;
	@%p5 bra 	$L__BB1_6;
	and.b32  	%r35, %r4, -16;
	neg.s32 	%r37, %r35;
	add.s64 	%rd11, %rd9, %rd1;
	add.s64 	%rd22, %rd11, 32;
	mov.b32 	%r36, 0;
$L__BB1_4:
	.pragma "nounroll";
	ld.global.f32 	%f16, [%rd22+-28];
	max.f32 	%f17, %f80, %f16;
	ld.global.f32 	%f18, [%rd22+-24];
	max.f32 	%f19, %f17, %f18;
	ld.global.f32 	%f20, [%rd22+-20];
	max.f32 	%f21, %f19, %f20;
	ld.global.f32 	%f22, [%rd22+-16];
	max.f32 	%f23, %f21, %f22;
	ld.global.f32 	%f24, [%rd22+-12];
	max.f32 	%f25, %f23, %f24;
	ld.global.f32 	%f26, [%rd22+-8];
	max.f32 	%f27, %f25, %f26;
	ld.global.f32 	%f28, [%rd22+-4];
	max.f32 	%f29, %f27, %f28;
	ld.global.f32 	%f30, [%rd22];
	max.f32 	%f31, %f29, %f30;
	ld.global.f32 	%f32, [%rd22+4];
	max.f32 	%f33, %f31, %f32;
	ld.global.f32 	%f34, [%rd22+8];
	max.f32 	%f35, %f33, %f34;
	ld.global.f32 	%f36, [%rd22+12];
	max.f32 	%f37, %f35, %f36;
	ld.global.f32 	%f38, [%rd22+16];
	max.f32 	%f39, %f37, %f38;
	ld.global.f32 	%f40, [%rd22+20];
	max.f32 	%f41, %f39, %f40;
	ld.global.f32 	%f42, [%rd22+24];
	max.f32 	%f43, %f41, %f42;
	ld.global.f32 	%f44, [%rd22+28];
	max.f32 	%f45, %f43, %f44;
	ld.global.f32 	%f46, [%rd22+32];
	max.f32 	%f80, %f45, %f46;
	add.s32 	%r37, %r37, 16;
	add.s32 	%r36, %r36, 16;
	add.s64 	%rd22, %rd22, 64;
	setp.ne.s32 	%p6, %r37, 0;
	@%p6 bra 	$L__BB1_4;
	add.s32 	%r39, %r36, 1;
$L__BB1_6:
	setp.eq.s32 	%p7, %r5, 0;
	@%p7 bra 	$L__BB1_15;
	and.b32  	%r13, %r4, 7;
	setp.lt.u32 	%p8, %r5, 8;
	@%p8 bra 	$L__BB1_9;
	mul.wide.s32 	%rd12, %r39, 4;
	add.s64 	%rd13, %rd2, %rd12;
	ld.global.f32 	%f48, [%rd13];
	max.f32 	%f49, %f80, %f48;
	ld.global.f32 	%f50, [%rd13+4];
	max.f32 	%f51, %f49, %f50;
	ld.global.f32 	%f52, [%rd13+8];
	max.f32 	%f53, %f51, %f52;
	ld.global.f32 	%f54, [%rd13+12];
	max.f32 	%f55, %f53, %f54;
	ld.global.f32 	%f56, [%rd13+16];
	max.f32 	%f57, %f55, %f56;
	ld.global.f32 	%f58, [%rd13+20];
	max.f32 	%f59, %f57, %f58;
	ld.global.f32 	%f60, [%rd13+24];
	max.f32 	%f61, %f59, %f60;
	ld.global.f32 	%f62, [%rd13+28];
	max.f32 	%f80, %f61, %f62;
	add.s32 	%r39, %r39, 8;
$L__BB1_9:
	setp.eq.s32 	%p9, %r13, 0;
	@%p9 bra 	$L__BB1_15;
	and.b32  	%r16, %r4, 3;
	setp.lt.u32 	%p10, %r13, 4;
	@%p10 bra 	$L__BB1_12;
	mul.wide.s32 	%rd14, %r39, 4;
	add.s64 	%rd15, %rd2, %rd14;
	ld.global.f32 	%f64, [%rd15];
	max.f32 	%f65, %f80, %f64;
	ld.global.f32 	%f66, [%rd15+4];
	max.f32 	%f67, %f65, %f66;
	ld.global.f32 	%f68, [%rd15+8];
	max.f32 	%f69, %f67, %f68;
	ld.global.f32 	%f70, [%rd15+12];
	max.f32 	%f80, %f69, %f70;
	add.s32 	%r39, %r39, 4;
$L__BB1_12:
	setp.eq.s32 	%p11, %r16, 0;
	@%p11 bra 	$L__BB1_15;
	neg.s32 	%r41, %r16;
$L__BB1_14:
	.pragma "nounroll";
	mul.wide.s32 	%rd17, %r39, 4;
	add.s64 	%rd18, %rd2, %rd17;
	ld.global.f32 	%f71, [%rd18];
	max.f32 	%f80, %f80, %f71;
	add.s32 	%r39, %r39, 1;
	add.s32 	%r41, %r41, 1;
	setp.ne.s32 	%p12, %r41, 0;
	@%p12 bra 	$L__BB1_14;
$L__BB1_15:
	cvta.to.global.u64 	%rd19, %rd8;
	mul.wide.u32 	%rd20, %r1, 4;
	add.s64 	%rd21, %rd19, %rd20;
	st.global.f32 	[%rd21], %f80;
$L__BB1_16:
	ret;

}


// ===== COMPILED SASS (sm_100) =====

	.target	sm_100

	.elftype	@"ET_EXEC"


//--------------------- .note.nv.tkinfo           --------------------------
	.section	.note.nv.tkinfo,"",@"SHT_NOTE"
	.sectionflags	@"SHF_NOTE_NV_TKINFO"
	.tkinfo
        /*0018*/ 	.word	0x00000002
        /*0030*/ 	.string	""
        /*0030*/ 	.string	"ptxas"
        /*0030*/ 	.string	"Cuda compilation tools, release 13.0, V13.0.88"
        /*0030*/ 	.string	"Build cuda_13.0.r13.0/compiler.36424714_0"
        /*0030*/ 	.string	"-arch sm_100 -m 64 "



//--------------------- .note.nv.cuinfo           --------------------------
	.section	.note.nv.cuinfo,"",@"SHT_NOTE"
	.sectionflags	@"SHF_NOTE_NV_CUINFO"
        /*0018*/ 	.short	0x0002
        /*001a*/ 	.short	0x0064
        /*001c*/ 	.short	0x0082
	.zero		2


//--------------------- .nv.info                  --------------------------
	.section	.nv.info,"",@"SHT_CUDA_INFO"
	.align	4


	//----- nvinfo : EIATTR_REGCOUNT
	.align		4
        /*0000*/ 	.byte	0x04, 0x2f
        /*0002*/ 	.short	(.L_1 - .L_0)
	.align		4
.L_0:
        /*0004*/ 	.word	index@(_Z18my_function_kernelPKfS0_S0_Pfiii)
        /*0008*/ 	.word	0x0000001f


	//----- nvinfo : EIATTR_FRAME_SIZE
	.align		4
.L_1:
        /*000c*/ 	.byte	0x04, 0x11
        /*000e*/ 	.short	(.L_3 - .L_2)
	.align		4
.L_2:
        /*0010*/ 	.word	index@(_Z18my_function_kernelPKfS0_S0_Pfiii)
        /*0014*/ 	.word	0x00000000


	//----- nvinfo : EIATTR_REGCOUNT
	.align		4
.L_3:
        /*0018*/ 	.byte	0x04, 0x2f
        /*001a*/ 	.short	(.L_5 - .L_4)
	.align		4
.L_4:
        /*001c*/ 	.word	index@(_Z24adaptive_max_pool_kernelPKfPfii)
        /*0020*/ 	.word	0x0000001a


	//----- nvinfo : EIATTR_FRAME_SIZE
	.align		4
.L_5:
        /*0024*/ 	.byte	0x04, 0x11
        /*0026*/ 	.short	(.L_7 - .L_6)
	.align		4
.L_6:
        /*0028*/ 	.word	index@(_Z24adaptive_max_pool_kernelPKfPfii)
        /*002c*/ 	.word	0x00000000


	//----- nvinfo : EIATTR_MIN_STACK_SIZE
	.align		4
.L_7:
        /*0030*/ 	.byte	0x04, 0x12
        /*0032*/ 	.short	(.L_9 - .L_8)
	.align		4
.L_8:
        /*0034*/ 	.word	index@(_Z24adaptive_max_pool_kernelPKfPfii)
        /*0038*/ 	.word	0x00000000


	//----- nvinfo : EIATTR_MIN_STACK_SIZE
	.align		4
.L_9:
        /*003c*/ 	.byte	0x04, 0x12
        /*003e*/ 	.short	(.L_11 - .L_10)
	.align		4
.L_10:
        /*0040*/ 	.word	index@(_Z18my_function_kernelPKfS0_S0_Pfiii)
        /*0044*/ 	.word	0x00000000
.L_11:


//--------------------- .nv.compat                --------------------------
	.section	.nv.compat,"",@"SHT_CUDA_COMPAT_INFO"
	.align	4
        /*0000*/ 	.byte	0x02, 0x09, 0x00, 0x00, 0x02, 0x02, 0x01, 0x00, 0x02, 0x05, 0x05, 0x00, 0x03, 0x07, 0x01, 0x01
        /*0010*/ 	.byte	0x02, 0x03, 0x00, 0x00, 0x02, 0x06, 0x01, 0x00, 0x04, 0x0b, 0x08, 0x00, 0x01, 0x00, 0x00, 0x00
        /*0020*/ 	.byte	0x00, 0x00, 0x00, 0x00


//--------------------- .nv.info._Z24adaptive_max_pool_kernelPKfPfii --------------------------
	.section	.nv.info._Z24adaptive_max_pool_kernelPKfPfii,"",@"SHT_CUDA_INFO"
	.sectionflags	@""
	.align	4


	//----- nvinfo : EIATTR_CUDA_API_VERSION
	.align		4
        /*0000*/ 	.byte	0x04, 0x37
        /*0002*/ 	.short	(.L_13 - .L_12)
.L_12:
        /*0004*/ 	.word	0x00000082


	//----- nvinfo : EIATTR_KPARAM_INFO
	.align		4
.L_13:
        /*0008*/ 	.byte	0x04, 0x17
        /*000a*/ 	.short	(.L_15 - .L_14)
.L_14:
        /*000c*/ 	.word	0x00000000
        /*0010*/ 	.short	0x0003
        /*0012*/ 	.short	0x0014
        /*0014*/ 	.byte	0x00, 0xf0, 0x11, 0x00


	//----- nvinfo : EIATTR_KPARAM_INFO
	.align		4
.L_15:
        /*0018*/ 	.byte	0x04, 0x17
        /*001a*/ 	.short	(.L_17 - .L_16)
.L_16:
        /*001c*/ 	.word	0x00000000
        /*0020*/ 	.short	0x0002
        /*0022*/ 	.short	0x0010
        /*0024*/ 	.byte	0x00, 0xf0, 0x11, 0x00


	//----- nvinfo : EIATTR_KPARAM_INFO
	.align		4
.L_17:
        /*0028*/ 	.byte	0x04, 0x17
        /*002a*/ 	.short	(.L_19 - .L_18)
.L_18:
        /*002c*/ 	.word	0x00000000
        /*0030*/ 	.short	0x0001
        /*0032*/ 	.short	0x0008
        /*0034*/ 	.byte	0x00, 0xf5, 0x21, 0x00


	//----- nvinfo : EIATTR_KPARAM_INFO
	.align		4
.L_19:
        /*0038*/ 	.byte	0x04, 0x17
        /*003a*/ 	.short	(.L_21 - .L_20)
.L_20:
        /*003c*/ 	.word	0x00000000
        /*0040*/ 	.short	0x0000
        /*0042*/ 	.short	0x0000
        /*0044*/ 	.byte	0x00, 0xf5, 0x21, 0x00


	//----- nvinfo : EIATTR_SPARSE_MMA_MASK
	.align		4
.L_21:
        /*0048*/ 	.byte	0x03, 0x50
        /*004a*/ 	.short	0x0000


	//----- nvinfo : EIATTR_MAXREG_COUNT
	.align		4
        /*004c*/ 	.byte	0x03, 0x1b
        /*004e*/ 	.short	0x00ff


	//----- nvinfo : EIATTR_MERCURY_ISA_VERSION
	.align		4
        /*0050*/ 	.byte	0x03, 0x5f
        /*0052*/ 	.short	0x0101


	//----- nvinfo : EIATTR_VRC_CTA_INIT_COUNT
	.align		4
        /*0054*/ 	.byte	0x02, 0x4a
	.zero		1
	.zero		1


	//----- nvinfo : EIATTR_EXIT_INSTR_OFFSETS
	.align		4
        /*0058*/ 	.byte	0x04, 0x1c
        /*005a*/ 	.short	(.L_23 - .L_22)


	//   ....[0]....
.L_22:
        /*005c*/ 	.word	0x000000c0


	//   ....[1]....
        /*0060*/ 	.word	0x000006c0


	//----- nvinfo : EIATTR_CBANK_PARAM_SIZE
	.align		4
.L_23:
        /*0064*/ 	.byte	0x03, 0x19
        /*0066*/ 	.short	0x0018


	//----- nvinfo : EIATTR_PARAM_CBANK
	.align		4
        /*0068*/ 	.byte	0x04, 0x0a
        /*006a*/ 	.short	(.L_25 - .L_24)
	.align		4
.L_24:
        /*006c*/ 	.word	index@(.nv.constant0._Z24adaptive_max_pool_kernelPKfPfii)
        /*0070*/ 	.short	0x0380
        /*0072*/ 	.short	0x0018


	//----- nvinfo : EIATTR_SW_WAR
	.align		4
.L_25:
        /*0074*/ 	.byte	0x04, 0x36
        /*0076*/ 	.short	(.L_27 - .L_26)
.L_26:
        /*0078*/ 	.word	0x00000008
.L_27:


//--------------------- .nv.info._Z18my_function_kernelPKfS0_S0_Pfiii --------------------------
	.section	.nv.info._Z18my_function_kernelPKfS0_S0_Pfiii,"",@"SHT_CUDA_INFO"
	.sectionflags	@""
	.align	4


	//----- nvinfo : EIATTR_CUDA_API_VERSION
	.align		4
        /*0000*/ 	.byte	0x04, 0x37
        /*0002*/ 	.short	(.L_29 - .L_28)
.L_28:
        /*0004*/ 	.word	0x00000082


	//----- nvinfo : EIATTR_KPARAM_INFO
	.align		4
.L_29:
        /*0008*/ 	.byte	0x04, 0x17
        /*000a*/ 	.short	(.L_31 - .L_30)
.L_30:
        /*000c*/ 	.word	0x00000000
        /*0010*/ 	.short	0x0006
        /*0012*/ 	.short	0x0028
        /*0014*/ 	.byte	0x00, 0xf0, 0x11, 0x00


	//----- nvinfo : EIATTR_KPARAM_INFO
	.align		4
.L_31:
        /*0018*/ 	.byte	0x04, 0x17
        /*001a*/ 	.short	(.L_33 - .L_32)
.L_32:
        /*001c*/ 	.word	0x00000000
        /*0020*/ 	.short	0x0005
        /*0022*/ 	.short	0x0024
        /*0024*/ 	.byte	0x00, 0xf0, 0x11, 0x00


	//----- nvinfo : EIATTR_KPARAM_INFO
	.align		4
.L_33:
        /*0028*/ 	.byte	0x04, 0x17
        /*002a*/ 	.short	(.L_35 - .L_34)
.L_34:
        /*002c*/ 	.word	0x00000000
        /*0030*/ 	.short	0x0004
        /*0032*/ 	.short	0x0020
        /*0034*/ 	.byte	0x00, 0xf0, 0x11, 0x00


	//----- nvinfo : EIATTR_KPARAM_INFO
	.align		4
.L_35:
        /*0038*/ 	.byte	0x04, 0x17
        /*003a*/ 	.short	(.L_37 - .L_36)
.L_36:
        /*003c*/ 	.word	0x00000000
        /*0040*/ 	.short	0x0003
        /*0042*/ 	.short	0x0018
        /*0044*/ 	.byte	0x00, 0xf5, 0x21, 0x00


	//----- nvinfo : EIATTR_KPARAM_INFO
	.align		4
.L_37:
        /*0048*/ 	.byte	0x04, 0x17
        /*004a*/ 	.short	(.L_39 - .L_38)
.L_38:
        /*004c*/ 	.word	0x00000000
        /*0050*/ 	.short	0x0002
        /*0052*/ 	.short	0x0010
        /*0054*/ 	.byte	0x00, 0xf5, 0x21, 0x00


	//----- nvinfo : EIATTR_KPARAM_INFO
	.align		4
.L_39:
        /*0058*/ 	.byte	0x04, 0x17
        /*005a*/ 	.short	(.L_41 - .L_40)
.L_40:
        /*005c*/ 	.word	0x00000000
        /*0060*/ 	.short	0x0001
        /*0062*/ 	.short	0x0008
        /*0064*/ 	.byte	0x00, 0xf5, 0x21, 0x00


	//----- nvinfo : EIATTR_KPARAM_INFO
	.align		4
.L_41:
        /*0068*/ 	.byte	0x04, 0x17
        /*006a*/ 	.short	(.L_43 - .L_42)
.L_42:
        /*006c*/ 	.word	0x00000000
        /*0070*/ 	.short	0x0000
        /*0072*/ 	.short	0x0000
        /*0074*/ 	.byte	0x00, 0xf5, 0x21, 0x00


	//----- nvinfo : EIATTR_SPARSE_MMA_MASK
	.align		4
.L_43:
        /*0078*/ 	.byte	0x03, 0x50
        /*007a*/ 	.short	0x0000


	//----- nvinfo : EIATTR_MAXREG_COUNT
	.align		4
        /*007c*/ 	.byte	0x03, 0x1b
        /*007e*/ 	.short	0x00ff


	//----- nvinfo : EIATTR_MERCURY_ISA_VERSION
	.align		4
        /*0080*/ 	.byte	0x03, 0x5f
        /*0082*/ 	.short	0x0101


	//----- nvinfo : EIATTR_VRC_CTA_INIT_COUNT
	.align		4
        /*0084*/ 	.byte	0x02, 0x4a
	.zero		1
	.zero		1


	//----- nvinfo : EIATTR_EXIT_INSTR_OFFSETS
	.align		4
        /*0088*/ 	.byte	0x04, 0x1c
        /*008a*/ 	.short	(.L_45 - .L_44)


	//   ....[0]....
.L_44:
        /*008c*/ 	.word	0x000000c0


	//   ....[1]....
        /*0090*/ 	.word	0x00000d80


	//----- nvinfo : EIATTR_CRS_STACK_SIZE
	.align		4
.L_45:
        /*0094*/ 	.byte	0x04, 0x1e
        /*0096*/ 	.short	(.L_47 - .L_46)
.L_46:
        /*0098*/ 	.word	0x00000000


	//----- nvinfo : EIATTR_CBANK_PARAM_SIZE
	.align		4
.L_47:
        /*009c*/ 	.byte	0x03, 0x19
        /*009e*/ 	.short	0x002c


	//----- nvinfo : EIATTR_PARAM_CBANK
	.align		4
        /*00a0*/ 	.byte	0x04, 0x0a
        /*00a2*/ 	.short	(.L_49 - .L_48)
	.align		4
.L_48:
        /*00a4*/ 	.word	index@(.nv.constant0._Z18my_function_kernelPKfS0_S0_Pfiii)
        /*00a8*/ 	.short	0x0380
        /*00aa*/ 	.short	0x002c


	//----- nvinfo : EIATTR_SW_WAR
	.align		4
.L_49:
        /*00ac*/ 	.byte	0x04, 0x36
        /*00ae*/ 	.short	(.L_51 - .L_50)
.L_50:
        /*00b0*/ 	.word	0x00000008
.L_51:


//--------------------- .nv.callgraph             --------------------------
	.section	.nv.callgraph,"",@"SHT_CUDA_CALLGRAPH"
	.align	4
	.sectionentsize	8
	.align		4
        /*0000*/ 	.word	0x00000000
	.align		4
        /*0004*/ 	.word	0xffffffff
	.align		4
        /*0008*/ 	.word	0x00000000
	.align		4
        /*000c*/ 	.word	0xfffffffe
	.align		4
        /*0010*/ 	.word	0x00000000
	.align		4
        /*0014*/ 	.word	0xfffffffd
	.align		4
        /*0018*/ 	.word	0x00000000
	.align		4
        /*001c*/ 	.word	0xfffffffc


//--------------------- .text._Z24adaptive_max_pool_kernelPKfPfii --------------------------
	.section	.text._Z24adaptive_max_pool_kernelPKfPfii,"ax",@progbits
	.align	128
        .global         _Z24adaptive_max_pool_kernelPKfPfii
        .type           _Z24adaptive_max_pool_kernelPKfPfii,@function
        .size           _Z24adaptive_max_pool_kernelPKfPfii,(.L_x_16 - _Z24adaptive_max_pool_kernelPKfPfii)
        .other          _Z24adaptive_max_pool_kernelPKfPfii,@"STO_CUDA_ENTRY STV_DEFAULT"
_Z24adaptive_max_pool_kernelPKfPfii:
.text._Z24adaptive_max_pool_kernelPKfPfii:
[----:B------:R-:W-:Y:S01]  /*0000*/  LDC R1, c[0x0][0x37c] ;  /* 0x0000df00ff017b82 */ /* 0x000fe20000000800 */
[----:B------:R-:W0:Y:S07]  /*0010*/  S2R R2, SR_TID.X ;  /* 0x0000000000027919 */ /* 0x000e2e0000002100 */
[----:B------:R-:W1:Y:S01]  /*0020*/  LDC R0, c[0x0][0x364] ;  /* 0x0000d900ff007b82 */ /* 0x000e620000000800 */
[----:B------:R-:W2:Y:S01]  /*0030*/  LDCU.64 UR6, c[0x0][0x390] ;  /* 0x00007200ff0677ac */ /* 0x000ea20008000a00 */
[----:B------:R-:W1:Y:S06]  /*0040*/  S2R R3, SR_TID.Y ;  /* 0x0000000000037919 */ /* 0x000e6c0000002200 */
[----:B------:R-:W0:Y:S08]  /*0050*/  S2UR UR5, SR_CTAID.X ;  /* 0x00000000000579c3 */ /* 0x000e300000002500 */
[----:B------:R-:W0:Y:S08]  /*0060*/  LDC R5, c[0x0][0x360] ;  /* 0x0000d800ff057b82 */ /* 0x000e300000000800 */
[----:B------:R-:W1:Y:S01]  /*0070*/  S2UR UR4, SR_CTAID.Y ;  /* 0x00000000000479c3 */ /* 0x000e620000002600 */
[----:B0-----:R-:W-:-:S05]  /*0080*/  IMAD R5, R5, UR5, R2 ;  /* 0x0000000505057c24 */ /* 0x001fca000f8e0202 */
[----:B--2---:R-:W-:Y:S01]  /*0090*/  ISETP.GE.AND P0, PT, R5, UR7, PT ;  /* 0x0000000705007c0c */ /* 0x004fe2000bf06270 */
[----:B-1----:R-:W-:-:S05]  /*00a0*/  IMAD R0, R0, UR4, R3 ;  /* 0x0000000400007c24 */ /* 0x002fca000f8e0203 */
[----:B------:R-:W-:-:S13]  /*00b0*/  ISETP.GE.OR P0, PT, R0, UR6, P0 ;  /* 0x0000000600007c0c */ /* 0x000fda0008706670 */
[----:B------:R-:W-:Y:S05]  /*00c0*/  @P0 EXIT ;  /* 0x000000000000094d */ /* 0x000fea0003800000 */
[----:B------:R-:W0:Y:S01]  /*00d0*/  LDC.64 R2, c[0x0][0x380] ;  /* 0x0000e000ff027b82 */ /* 0x000e220000000a00 */
[----:B------:R-:W1:Y:S01]  /*00e0*/  LDCU.64 UR8, c[0x0][0x358] ;  /* 0x00006b00ff0877ac */ /* 0x000e620008000a00 */
[----:B------:R-:W-:-:S04]  /*00f0*/  IMAD R5, R0, UR7, R5 ;  /* 0x0000000700057c24 */ /* 0x000fc8000f8e0205 */
[----:B0-----:R-:W-:-:S05]  /*0100*/  IMAD.WIDE R2, R5, 0x4, R2 ;  /* 0x0000000405027825 */ /* 0x001fca00078e0202 */
[----:B-1----:R0:W5:Y:S01]  /*0110*/  LDG.E R6, desc[UR8][R2.64] ;  /* 0x0000000802067981 */ /* 0x002162000c1e1900 */
[----:B------:R-:W-:-:S09]  /*0120*/  UISETP.GE.AND UP0, UPT, UR7, 0x2, UPT ;  /* 0x000000020700788c */ /* 0x000fd2000bf06270 */
[----:B0-----:R-:W-:Y:S05]  /*0130*/  BRA.U !UP0, `(.L_x_0) ;  /* 0x0000000508547547 */ /* 0x001fea000b800000 */
[----:B------:R-:W-:Y:S01]  /*0140*/  UIADD3 UR5, UPT, UPT, UR7, -0x2, URZ ;  /* 0xfffffffe07057890 */ /* 0x000fe2000fffe0ff */
[----:B------:R-:W-:Y:S01]  /*0150*/  IMAD.MOV.U32 R7, RZ, RZ, 0x1 ;  /* 0x00000001ff077424 */ /* 0x000fe200078e00ff */
[----:B------:R-:W-:Y:S02]  /*0160*/  UIADD3 UR4, UPT, UPT, UR7, -0x1, URZ ;  /* 0xffffffff07047890 */ /* 0x000fe4000fffe0ff */
[----:B------:R-:W-:Y:S02]  /*0170*/  UISETP.GE.U32.AND UP0, UPT, UR5, 0xf, UPT ;  /* 0x0000000f0500788c */ /* 0x000fe4000bf06070 */
[----:B------:R-:W-:-:S07]  /*0180*/  ULOP3.LUT UR6, UR4, 0xf, URZ, 0xc0, !UPT ;  /* 0x0000000f04067892 */ /* 0x000fce000f8ec0ff */
[----:B------:R-:W-:Y:S05]  /*0190*/  BRA.U !UP0, `(.L_x_1) ;  /* 0x0000000108947547 */ /* 0x000fea000b800000 */
[----:B------:R-:W-:Y:S01]  /*01a0*/  IADD3 R13, P0, PT, R2, 0x20, RZ ;  /* 0x00000020020d7810 */ /* 0x000fe20007f1e0ff */
[----:B------:R-:W-:Y:S01]  /*01b0*/  ULOP3.LUT UR5, UR4, 0xfffffff0, URZ, 0xc0, !UPT ;  /* 0xfffffff004057892 */ /* 0x000fe2000f8ec0ff */
[----:B------:R-:W-:-:S03]  /*01c0*/  IMAD.MOV.U32 R7, RZ, RZ, RZ ;  /* 0x000000ffff077224 */ /* 0x000fc600078e00ff */
[----:B------:R-:W-:Y:S01]  /*01d0*/  IMAD.X R5, RZ, RZ, R3, P0 ;  /* 0x000000ffff057224 */ /* 0x000fe200000e0603 */
[----:B------:R-:W-:-:S12]  /*01e0*/  UIADD3 UR5, UPT, UPT, -UR5, URZ, URZ ;  /* 0x000000ff05057290 */ /* 0x000fd8000fffe1ff */
.L_x_2:
[----:B------:R-:W-:-:S05]  /*01f0*/  IMAD.MOV.U32 R4, RZ, RZ, R13 ;  /* 0x000000ffff047224 */ /* 0x000fca00078e000d */
[----:B------:R-:W2:Y:S04]  /*0200*/  LDG.E R13, desc[UR8][R4.64+-0x1c] ;  /* 0xffffe408040d7981 */ /* 0x000ea8000c1e1900 */
[----:B------:R-:W2:Y:S04]  /*0210*/  LDG.E R12, desc[UR8][R4.64+-0x18] ;  /* 0xffffe808040c7981 */ /* 0x000ea8000c1e1900 */
[----:B------:R-:W3:Y:S04]  /*0220*/  LDG.E R15, desc[UR8][R4.64+-0x14] ;  /* 0xffffec08040f7981 */ /* 0x000ee8000c1e1900 */
[----:B------:R-:W3:Y:S04]  /*0230*/  LDG.E R14, desc[UR8][R4.64+-0x10] ;  /* 0xfffff008040e7981 */ /* 0x000ee8000c1e1900 */
[----:B------:R-:W4:Y:S04]  /*0240*/  LDG.E R17, desc[UR8][R4.64+-0xc] ;  /* 0xfffff40804117981 */ /* 0x000f28000c1e1900 */
        /* <DEDUP_REMOVED lines=10> */
[----:B------:R0:W4:Y:S01]  /*02f0*/  LDG.E R8, desc[UR8][R4.64+0x20] ;  /* 0x0000200804087981 */ /* 0x000122000c1e1900 */
[----:B------:R-:W-:Y:S01]  /*0300*/  UIADD3 UR5, UPT, UPT, UR5, 0x10, URZ ;  /* 0x0000001005057890 */ /* 0x000fe2000fffe0ff */
[----:B------:R-:W-:-:S03]  /*0310*/  VIADD R7, R7, 0x10 ;  /* 0x0000001007077836 */ /* 0x000fc60000000000 */
[----:B------:R-:W-:Y:S01]  /*0320*/  UISETP.NE.AND UP0, UPT, UR5, URZ, UPT ;  /* 0x000000ff0500728c */ /* 0x000fe2000bf05270 */
[----:B--2--5:R-:W-:Y:S02]  /*0330*/  FMNMX3 R12, R6, R13, R12, !PT ;  /* 0x0000000d060c7276 */ /* 0x024fe4000780000c */
[----:B------:R-:W-:-:S05]  /*0340*/  IADD3 R13, P0, PT, R4, 0x40, RZ ;  /* 0x00000040040d7810 */ /* 0x000fca0007f1e0ff */
[----:B0-----:R-:W-:Y:S01]  /*0350*/  IMAD.X R5, RZ, RZ, R5, P0 ;  /* 0x000000ffff057224 */ /* 0x001fe200000e0605 */
[----:B---3--:R-:W-:-:S04]  /*0360*/  FMNMX3 R12, R12, R15, R14, !PT ;  /* 0x0000000f0c0c7276 */ /* 0x008fc8000780000e */
[----:B----4-:R-:W-:-:S04]  /*0370*/  FMNMX3 R12, R12, R17, R16, !PT ;  /* 0x000000110c0c7276 */ /* 0x010fc80007800010 */
[----:B------:R-:W-:-:S04]  /*0380*/  FMNMX3 R12, R12, R19, R18, !PT ;  /* 0x000000130c0c7276 */ /* 0x000fc80007800012 */
[----:B------:R-:W-:-:S04]  /*0390*/  FMNMX3 R12, R12, R21, R20, !PT ;  /* 0x000000150c0c7276 */ /* 0x000fc80007800014 */
[----:B------:R-:W-:-:S04]  /*03a0*/  FMNMX3 R12, R12, R23, R22, !PT ;  /* 0x000000170c0c7276 */ /* 0x000fc80007800016 */
[----:B------:R-:W-:-:S04]  /*03b0*/  FMNMX3 R10, R12, R10, R11, !PT ;  /* 0x0000000a0c0a7276 */ /* 0x000fc8000780000b */
[----:B------:R-:W-:Y:S01]  /*03c0*/  FMNMX3 R6, R10, R9, R8, !PT ;  /* 0x000000090a067276 */ /* 0x000fe20007800008 */
[----:B------:R-:W-:Y:S06]  /*03d0*/  BRA.U UP0, `(.L_x_2) ;  /* 0xfffffffd00847547 */ /* 0x000fec000b83ffff */
[----:B------:R-:W-:-:S07]  /*03e0*/  VIADD R7, R7, 0x1 ;  /* 0x0000000107077836 */ /* 0x000fce0000000000 */
.L_x_1:
[----:B------:R-:W-:-:S09]  /*03f0*/  UISETP.NE.AND UP0, UPT, UR6, URZ, UPT ;  /* 0x000000ff0600728c */ /* 0x000fd2000bf05270 */
[----:B------:R-:W-:Y:S05]  /*0400*/  BRA.U !UP0, `(.L_x_0) ;  /* 0x0000000108a07547 */ /* 0x000fea000b800000 */
[----:B------:R-:W-:Y:S02]  /*0410*/  UISETP.GE.U32.AND UP0, UPT, UR6, 0x8, UPT ;  /* 0x000000080600788c */ /* 0x000fe4000bf06070 */
[----:B------:R-:W-:-:S04]  /*0420*/  ULOP3.LUT UR5, UR4, 0x7, URZ, 0xc0, !UPT ;  /* 0x0000000704057892 */ /* 0x000fc8000f8ec0ff */
[----:B------:R-:W-:-:S03]  /*0430*/  UISETP.NE.AND UP1, UPT, UR5, URZ, UPT ;  /* 0x000000ff0500728c */ /* 0x000fc6000bf25270 */
[----:B------:R-:W-:Y:S08]  /*0440*/  BRA.U !UP0, `(.L_x_3) ;  /* 0x0000000108387547 */ /* 0x000ff0000b800000 */
[----:B------:R-:W-:-:S05]  /*0450*/  IMAD.WIDE R4, R7, 0x4, R2 ;  /* 0x0000000407047825 */ /* 0x000fca00078e0202 */
[----:B------:R-:W2:Y:S04]  /*0460*/  LDG.E R9, desc[UR8][R4.64] ;  /* 0x0000000804097981 */ /* 0x000ea8000c1e1900 */
[----:B------:R-:W2:Y:S04]  /*0470*/  LDG.E R8, desc[UR8][R4.64+0x4] ;  /* 0x0000040804087981 */ /* 0x000ea8000c1e1900 */
[----:B------:R-:W3:Y:S04]  /*0480*/  LDG.E R11, desc[UR8][R4.64+0x8] ;  /* 0x00000808040b7981 */ /* 0x000ee8000c1e1900 */
[----:B------:R-:W3:Y:S04]  /*0490*/  LDG.E R10, desc[UR8][R4.64+0xc] ;  /* 0x00000c08040a7981 */ /* 0x000ee8000c1e1900 */
[----:B------:R-:W4:Y:S04]  /*04a0*/  LDG.E R13, desc[UR8][R4.64+0x10] ;  /* 0x00001008040d7981 */ /* 0x000f28000c1e1900 */
[----:B------:R-:W4:Y:S04]  /*04b0*/  LDG.E R12, desc[UR8][R4.64+0x14] ;  /* 0x00001408040c7981 */ /* 0x000f28000c1e1900 */
[----:B------:R-:W4:Y:S04]  /*04c0*/  LDG.E R15, desc[UR8][R4.64+0x18] ;  /* 0x00001808040f7981 */ /* 0x000f28000c1e1900 */
[----:B------:R-:W4:Y:S01]  /*04d0*/  LDG.E R14, desc[UR8][R4.64+0x1c] ;  /* 0x00001c08040e7981 */ /* 0x000f22000c1e1900 */
[----:B------:R-:W-:Y:S01]  /*04e0*/  VIADD R7, R7, 0x8 ;  /* 0x0000000807077836 */ /* 0x000fe20000000000 */
[----:B--2--5:R-:W-:-:S04]  /*04f0*/  FMNMX3 R8, R6, R9, R8, !PT ;  /* 0x0000000906087276 */ /* 0x024fc80007800008 */
[----:B---3--:R-:W-:-:S04]  /*0500*/  FMNMX3 R8, R8, R11, R10, !PT ;  /* 0x0000000b08087276 */ /* 0x008fc8000780000a */
[----:B----4-:R-:W-:-:S04]  /*0510*/  FMNMX3 R8, R8, R13, R12, !PT ;  /* 0x0000000d08087276 */ /* 0x010fc8000780000c */
[----:B------:R-:W-:-:S07]  /*0520*/  FMNMX3 R6, R8, R15, R14, !PT ;  /* 0x0000000f08067276 */ /* 0x000fce000780000e */
.L_x_3:
        /* <DEDUP_REMOVED lines=9> */
[----:B------:R-:W3:Y:S01]  /*05c0*/  LDG.E R10, desc[UR8][R4.64+0xc] ;  /* 0x00000c08040a7981 */ /* 0x000ee2000c1e1900 */
[----:B------:R-:W-:Y:S01]  /*05d0*/  VIADD R7, R7, 0x4 ;  /* 0x0000000407077836 */ /* 0x000fe20000000000 */
[----:B--2--5:R-:W-:-:S04]  /*05e0*/  FMNMX3 R6, R6, R9, R8, !PT ;  /* 0x0000000906067276 */ /* 0x024fc80007800008 */
[----:B---3--:R-:W-:-:S07]  /*05f0*/  FMNMX3 R6, R6, R11, R10, !PT ;  /* 0x0000000b06067276 */ /* 0x008fce000780000a */
.L_x_4:
[----:B------:R-:W-:Y:S05]  /*0600*/  BRA.U !UP1, `(.L_x_0) ;  /* 0x0000000109207547 */ /* 0x000fea000b800000 */
[----:B------:R-:W-:-:S12]  /*0610*/  UIADD3 UR4, UPT, UPT, -UR4, URZ, URZ ;  /* 0x000000ff04047290 */ /* 0x000fd8000fffe1ff */
.L_x_5:
[----:B------:R-:W-:-:S06]  /*0620*/  IMAD.WIDE R4, R7, 0x4, R2 ;  /* 0x0000000407047825 */ /* 0x000fcc00078e0202 */
[----:B------:R-:W2:Y:S01]  /*0630*/  LDG.E R5, desc[UR8][R4.64] ;  /* 0x0000000804057981 */ /* 0x000ea2000c1e1900 */
[----:B------:R-:W-:Y:S01]  /*0640*/  UIADD3 UR4, UPT, UPT, UR4, 0x1, URZ ;  /* 0x0000000104047890 */ /* 0x000fe2000fffe0ff */
[----:B------:R-:W-:-:S03]  /*0650*/  VIADD R7, R7, 0x1 ;  /* 0x0000000107077836 */ /* 0x000fc60000000000 */
[----:B------:R-:W-:Y:S01]  /*0660*/  UISETP.NE.AND UP0, UPT, UR4, URZ, UPT ;  /* 0x000000ff0400728c */ /* 0x000fe2000bf05270 */
[----:B--2--5:R-:W-:-:S08]  /*0670*/  FMNMX R6, R5, R6, !PT ;  /* 0x0000000605067209 */ /* 0x024fd00007800000 */
[----:B------:R-:W-:Y:S05]  /*0680*/  BRA.U UP0, `(.L_x_5) ;  /* 0xfffffffd00e47547 */ /* 0x000fea000b83ffff */
.L_x_0:
[----:B------:R-:W0:Y:S02]  /*0690*/  LDC.64 R2, c[0x0][0x388] ;  /* 0x0000e200ff027b82 */ /* 0x000e240000000a00 */
[----:B0-----:R-:W-:-:S05]  /*06a0*/  IMAD.WIDE.U32 R2, R0, 0x4, R2 ;  /* 0x0000000400027825 */ /* 0x001fca00078e0002 */
[----:B-----5:R-:W-:Y:S01]  /*06b0*/  STG.E desc[UR8][R2.64], R6 ;  /* 0x0000000602007986 */ /* 0x020fe2000c101908 */
[----:B------:R-:W-:Y:S05]  /*06c0*/  EXIT ;  /* 0x000000000000794d */ /* 0x000fea0003800000 */
.L_x_6:
[----:B------:R-:W-:-:S00]  /*06d0*/  BRA `(.L_x_6) ;  /* 0xfffffffc00fc7947 */ /* 0x000fc0000383ffff */
[----:B------:R-:W-:-:S00]  /*06e0*/  NOP ;  /* 0x0000000000007918 */ /* 0x000fc00000000000 */
        /* <DEDUP_REMOVED lines=9> */
.L_x_16:


//--------------------- .text._Z18my_function_kernelPKfS0_S0_Pfiii --------------------------
	.section	.text._Z18my_function_kernelPKfS0_S0_Pfiii,"ax",@progbits
	.align	128
        .global         _Z18my_function_kernelPKfS0_S0_Pfiii
        .type           _Z18my_function_kernelPKfS0_S0_Pfiii,@function
        .size           _Z18my_function_kernelPKfS0_S0_Pfiii,(.L_x_17 - _Z18my_function_kernelPKfS0_S0_Pfiii)
        .other          _Z18my_function_kernelPKfS0_S0_Pfiii,@"STO_CUDA_ENTRY STV_DEFAULT"
_Z18my_function_kernelPKfS0_S0_Pfiii:
.text._Z18my_function_kernelPKfS0_S0_Pfiii:
        /* <DEDUP_REMOVED lines=13> */
[----:B------:R-:W0:Y:S01]  /*00d0*/  LDCU UR7, c[0x0][0x3a8] ;  /* 0x00007500ff0777ac */ /* 0x000e220008000800 */
[----:B------:R-:W-:Y:S01]  /*00e0*/  HFMA2 R14, -RZ, RZ, 0, 0 ;  /* 0x00000000ff0e7431 */ /* 0x000fe200000001ff */
[----:B------:R-:W1:Y:S01]  /*00f0*/  LDCU.64 UR12, c[0x0][0x358] ;  /* 0x00006b00ff0c77ac */ /* 0x000e620008000a00 */
[----:B0-----:R-:W-:-:S09]  /*0100*/  UISETP.GE.AND UP0, UPT, UR7, 0x1, UPT ;  /* 0x000000010700788c */ /* 0x001fd2000bf06270 */
[----:B-1----:R-:W-:Y:S05]  /*0110*/  BRA.U !UP0, `(.L_x_7) ;  /* 0x00000009089c7547 */ /* 0x002fea000b800000 */
[----:B------:R-:W-:Y:S02]  /*0120*/  UISETP.GE.U32.AND UP1, UPT, UR7, 0x10, UPT ;  /* 0x000000100700788c */ /* 0x000fe4000bf26070 */
[----:B------:R-:W-:Y:S01]  /*0130*/  IMAD R8, R7, UR7, RZ ;  /* 0x0000000707087c24 */ /* 0x000fe2000f8e02ff */
[----:B------:R-:W-:Y:S02]  /*0140*/  ULOP3.LUT UR10, UR7, 0xf, URZ, 0xc0, !UPT ;  /* 0x0000000f070a7892 */ /* 0x000fe4000f8ec0ff */
[----:B------:R-:W-:Y:S01]  /*0150*/  IMAD R9, R0, UR7, RZ ;  /* 0x0000000700097c24 */ /* 0x000fe2000f8e02ff */
[----:B------:R-:W-:Y:S01]  /*0160*/  MOV R14, RZ ;  /* 0x000000ff000e7202 */ /* 0x000fe20000000f00 */
[----:B------:R-:W-:Y:S01]  /*0170*/  UMOV UR4, URZ ;  /* 0x000000ff00047c82 */ /* 0x000fe20008000000 */
[----:B------:R-:W-:Y:S01]  /*0180*/  UISETP.NE.AND UP0, UPT, UR10, URZ, UPT ;  /* 0x000000ff0a00728c */ /* 0x000fe2000bf05270 */
[----:B------:R-:W-:Y:S10]  /*0190*/  BRA.U !UP1, `(.L_x_8) ;  /* 0x0000000509107547 */ /* 0x000ff4000b800000 */
[----:B------:R-:W0:Y:S01]  /*01a0*/  LDC.64 R2, c[0x0][0x380] ;  /* 0x0000e000ff027b82 */ /* 0x000e220000000a00 */
[----:B------:R-:W1:Y:S01]  /*01b0*/  LDCU.64 UR8, c[0x0][0x388] ;  /* 0x00007100ff0877ac */ /* 0x000e620008000a00 */
[----:B------:R-:W-:Y:S02]  /*01c0*/  MOV R14, RZ ;  /* 0x000000ff000e7202 */ /* 0x000fe40000000f00 */
[----:B------:R-:W-:Y:S01]  /*01d0*/  MOV R6, R9 ;  /* 0x0000000900067202 */ /* 0x000fe20000000f00 */
[----:B------:R-:W-:Y:S02]  /*01e0*/  ULOP3.LUT UR4, UR7, 0x7ffffff0, URZ, 0xc0, !UPT ;  /* 0x7ffffff007047892 */ /* 0x000fe4000f8ec0ff */
[----:B-1----:R-:W-:Y:S02]  /*01f0*/  UIADD3 UR5, UP1, UPT, UR8, 0x20, URZ ;  /* 0x0000002008057890 */ /* 0x002fe4000ff3e0ff */
[----:B------:R-:W-:Y:S02]  /*0200*/  UIADD3 UR8, UPT, UPT, -UR4, URZ, URZ ;  /* 0x000000ff04087290 */ /* 0x000fe4000fffe1ff */
[----:B------:R-:W-:Y:S01]  /*0210*/  UIADD3.X UR6, UPT, UPT, URZ, UR9, URZ, UP1, !UPT ;  /* 0x00000009ff067290 */ /* 0x000fe20008ffe4ff */
[----:B0-----:R-:W-:-:S03]  /*0220*/  IMAD.WIDE.U32 R2, R8, 0x4, R2 ;  /* 0x0000000408027825 */ /* 0x001fc600078e0002 */
[----:B------:R-:W-:-:S04]  /*0230*/  IADD3 R4, P0, PT, R2, 0x20, RZ ;  /* 0x0000002002047810 */ /* 0x000fc80007f1e0ff */
[----:B------:R-:W-:-:S09]  /*0240*/  IADD3.X R5, PT, PT, RZ, R3, RZ, P0, !PT ;  /* 0x00000003ff057210 */ /* 0x000fd200007fe4ff */
.L_x_9:
[----:B------:R-:W-:Y:S01]  /*0250*/  MOV R2, UR5 ;  /* 0x0000000500027c02 */ /* 0x000fe20008000f00 */
[----:B------:R-:W2:Y:S01]  /*0260*/  LDG.E R15, desc[UR12][R4.64+-0x20] ;  /* 0xffffe00c040f7981 */ /* 0x000ea2000c1e1900 */
[----:B------:R-:W-:-:S03]  /*0270*/  MOV R3, UR6 ;  /* 0x0000000600037c02 */ /* 0x000fc60008000f00 */
[----:B------:R-:W3:Y:S01]  /*0280*/  LDG.E R17, desc[UR12][R4.64+-0x1c] ;  /* 0xffffe40c04117981 */ /* 0x000ee2000c1e1900 */
[----:B------:R-:W-:-:S03]  /*0290*/  IMAD.WIDE R2, R6, 0x4, R2 ;  /* 0x0000000406027825 */ /* 0x000fc600078e0202 */
[----:B------:R-:W4:Y:S04]  /*02a0*/  LDG.E R19, desc[UR12][R4.64+-0x18] ;  /* 0xffffe80c04137981 */ /* 0x000f28000c1e1900 */
[----:B------:R-:W2:Y:S04]  /*02b0*/  LDG.E R16, desc[UR12][R2.64+-0x20] ;  /* 0xffffe00c02107981 */ /* 0x000ea8000c1e1900 */
[----:B------:R-:W3:Y:S04]  /*02c0*/  LDG.E R24, desc[UR12][R2.64+-0x1c] ;  /* 0xffffe40c02187981 */ /* 0x000ee8000c1e1900 */
[----:B------:R-:W4:Y:S04]  /*02d0*/  LDG.E R18, desc[UR12][R2.64+-0x18] ;  /* 0xffffe80c02127981 */ /* 0x000f28000c1e1900 */
[----:B------:R-:W5:Y:S04]  /*02e0*/  LDG.E R20, desc[UR12][R4.64+-0x14] ;  /* 0xffffec0c04147981 */ /* 0x000f68000c1e1900 */
        /* <DEDUP_REMOVED lines=8> */
[----:B------:R-:W5:Y:S01]  /*0370*/  LDG.E R26, desc[UR12][R4.64+0x1c] ;  /* 0x00001c0c041a7981 */ /* 0x000f62000c1e1900 */
[----:B--2---:R-:W-:-:S03]  /*0380*/  FFMA R16, R15, R16, R14 ;  /* 0x000000100f107223 */ /* 0x004fc6000000000e */
[----:B------:R-:W2:Y:S01]  /*0390*/  LDG.E R15, desc[UR12][R4.64+-0x4] ;  /* 0xfffffc0c040f7981 */ /* 0x000ea2000c1e1900 */
[----:B---3--:R-:W-:-:S03]  /*03a0*/  FFMA R24, R17, R24, R16 ;  /* 0x0000001811187223 */ /* 0x008fc60000000010 */
[----:B------:R-:W2:Y:S01]  /*03b0*/  LDG.E R14, desc[UR12][R2.64+-0x4] ;  /* 0xfffffc0c020e7981 */ /* 0x000ea2000c1e1900 */
[----:B----4-:R-:W-:-:S03]  /*03c0*/  FFMA R25, R19, R18, R24 ;  /* 0x0000001213197223 */ /* 0x010fc60000000018 */
[----:B------:R-:W3:Y:S04]  /*03d0*/  LDG.E R16, desc[UR12][R4.64] ;  /* 0x0000000c04107981 */ /* 0x000ee8000c1e1900 */
[----:B------:R-:W3:Y:S01]  /*03e0*/  LDG.E R17, desc[UR12][R2.64] ;  /* 0x0000000c02117981 */ /* 0x000ee2000c1e1900 */
[----:B-----5:R-:W-:-:S03]  /*03f0*/  FFMA R25, R20, R21, R25 ;  /* 0x0000001514197223 */ /* 0x020fc60000000019 */
[----:B------:R-:W4:Y:S04]  /*0400*/  LDG.E R18, desc[UR12][R4.64+0x4] ;  /* 0x0000040c04127981 */ /* 0x000f28000c1e1900 */
[----:B------:R-:W4:Y:S01]  /*0410*/  LDG.E R19, desc[UR12][R2.64+0x4] ;  /* 0x0000040c02137981 */ /* 0x000f22000c1e1900 */
[----:B------:R-:W-:-:S03]  /*0420*/  FFMA R25, R22, R23, R25 ;  /* 0x0000001716197223 */ /* 0x000fc60000000019 */
[----:B------:R-:W5:Y:S04]  /*0430*/  LDG.E R20, desc[UR12][R4.64+0x8] ;  /* 0x0000080c04147981 */ /* 0x000f68000c1e1900 */
[----:B------:R-:W5:Y:S01]  /*0440*/  LDG.E R21, desc[UR12][R2.64+0x8] ;  /* 0x0000080c02157981 */ /* 0x000f62000c1e1900 */
[----:B------:R-:W-:-:S03]  /*0450*/  FFMA R25, R10, R11, R25 ;  /* 0x0000000b0a197223 */ /* 0x000fc60000000019 */
[----:B------:R-:W5:Y:S04]  /*0460*/  LDG.E R22, desc[UR12][R4.64+0xc] ;  /* 0x00000c0c04167981 */ /* 0x000f68000c1e1900 */
[----:B------:R-:W5:Y:S04]  /*0470*/  LDG.E R23, desc[UR12][R2.64+0xc] ;  /* 0x00000c0c02177981 */ /* 0x000f68000c1e1900 */
[----:B------:R-:W5:Y:S01]  /*0480*/  LDG.E R10, desc[UR12][R4.64+0x10] ;  /* 0x0000100c040a7981 */ /* 0x000f62000c1e1900 */
[----:B------:R-:W-:-:S03]  /*0490*/  FFMA R28, R12, R13, R25 ;  /* 0x0000000d0c1c7223 */ /* 0x000fc60000000019 */
[----:B------:R-:W5:Y:S04]  /*04a0*/  LDG.E R11, desc[UR12][R2.64+0x10] ;  /* 0x0000100c020b7981 */ /* 0x000f68000c1e1900 */
[----:B------:R-:W5:Y:S04]  /*04b0*/  LDG.E R24, desc[UR12][R4.64+0x14] ;  /* 0x0000140c04187981 */ /* 0x000f68000c1e1900 */
[----:B------:R-:W5:Y:S04]  /*04c0*/  LDG.E R25, desc[UR12][R2.64+0x14] ;  /* 0x0000140c02197981 */ /* 0x000f68000c1e1900 */
[----:B------:R0:W5:Y:S04]  /*04d0*/  LDG.E R13, desc[UR12][R4.64+0x18] ;  /* 0x0000180c040d7981 */ /* 0x000168000c1e1900 */
[----:B------:R-:W5:Y:S01]  /*04e0*/  LDG.E R12, desc[UR12][R2.64+0x18] ;  /* 0x0000180c020c7981 */ /* 0x000f62000c1e1900 */
[----:B------:R-:W-:-:S04]  /*04f0*/  UIADD3 UR8, UPT, UPT, UR8, 0x10, URZ ;  /* 0x0000001008087890 */ /* 0x000fc8000fffe0ff */
[----:B------:R-:W-:Y:S01]  /*0500*/  UISETP.NE.AND UP1, UPT, UR8, URZ, UPT ;  /* 0x000000ff0800728c */ /* 0x000fe2000bf25270 */
[----:B0-----:R-:W-:Y:S02]  /*0510*/  IADD3 R4, P0, PT, R4, 0x40, RZ ;  /* 0x0000004004047810 */ /* 0x001fe40007f1e0ff */
[----:B------:R-:W-:Y:S02]  /*0520*/  IADD3 R6, PT, PT, R6, 0x10, RZ ;  /* 0x0000001006067810 */ /* 0x000fe40007ffe0ff */
[----:B------:R-:W-:Y:S01]  /*0530*/  IADD3.X R5, PT, PT, RZ, R5, RZ, P0, !PT ;  /* 0x00000005ff057210 */ /* 0x000fe200007fe4ff */
[----:B--2---:R-:W-:-:S04]  /*0540*/  FFMA R15, R15, R14, R28 ;  /* 0x0000000e0f0f7223 */ /* 0x004fc8000000001c */
[----:B---3--:R-:W-:-:S04]  /*0550*/  FFMA R15, R16, R17, R15 ;  /* 0x00000011100f7223 */ /* 0x008fc8000000000f */
[----:B----4-:R-:W-:-:S04]  /*0560*/  FFMA R15, R18, R19, R15 ;  /* 0x00000013120f7223 */ /* 0x010fc8000000000f */
[----:B-----5:R-:W-:-:S04]  /*0570*/  FFMA R15, R20, R21, R15 ;  /* 0x00000015140f7223 */ /* 0x020fc8000000000f */
[----:B------:R-:W-:-:S04]  /*0580*/  FFMA R15, R22, R23, R15 ;  /* 0x00000017160f7223 */ /* 0x000fc8000000000f */
[----:B------:R-:W-:-:S04]  /*0590*/  FFMA R11, R10, R11, R15 ;  /* 0x0000000b0a0b7223 */ /* 0x000fc8000000000f */
[----:B------:R-:W-:-:S04]  /*05a0*/  FFMA R24, R24, R25, R11 ;  /* 0x0000001918187223 */ /* 0x000fc8000000000b */
[----:B------:R-:W-:-:S04]  /*05b0*/  FFMA R13, R13, R12, R24 ;  /* 0x0000000c0d0d7223 */ /* 0x000fc80000000018 */
[----:B------:R-:W-:Y:S01]  /*05c0*/  FFMA R14, R26, R27, R13 ;  /* 0x0000001b1a0e7223 */ /* 0x000fe2000000000d */
[----:B------:R-:W-:Y:S06]  /*05d0*/  BRA.U UP1, `(.L_x_9) ;  /* 0xfffffffd011c7547 */ /* 0x000fec000b83ffff */
.L_x_8:
[----:B------:R-:W-:Y:S05]  /*05e0*/  BRA.U !UP0, `(.L_x_7) ;  /* 0x0000000508687547 */ /* 0x000fea000b800000 */
[----:B------:R-:W-:Y:S02]  /*05f0*/  UISETP.GE.U32.AND UP0, UPT, UR10, 0x8, UPT ;  /* 0x000000080a00788c */ /* 0x000fe4000bf06070 */
[----:B------:R-:W-:-:S04]  /*0600*/  ULOP3.LUT UR6, UR7, 0x7, URZ, 0xc0, !UPT ;  /* 0x0000000707067892 */ /* 0x000fc8000f8ec0ff */
[----:B------:R-:W-:-:S03]  /*0610*/  UISETP.NE.AND UP1, UPT, UR6, URZ, UPT ;  /* 0x000000ff0600728c */ /* 0x000fc6000bf25270 */
[----:B------:R-:W-:Y:S08]  /*0620*/  BRA.U !UP0, `(.L_x_10) ;  /* 0x0000000108907547 */ /* 0x000ff0000b800000 */
[----:B------:R-:W0:Y:S01]  /*0630*/  LDC.64 R10, c[0x0][0x380] ;  /* 0x0000e000ff0a7b82 */ /* 0x000e220000000a00 */
[----:B------:R-:W1:Y:S01]  /*0640*/  LDCU.64 UR8, c[0x0][0x380] ;  /* 0x00007000ff0877ac */ /* 0x000e620008000a00 */
[C---:B------:R-:W-:Y:S02]  /*0650*/  IADD3 R3, PT, PT, R8.reuse, UR4, RZ ;  /* 0x0000000408037c10 */ /* 0x040fe4000fffe0ff */
[----:B------:R-:W-:Y:S02]  /*0660*/  IADD3 R6, P0, PT, R8, UR4, RZ ;  /* 0x0000000408067c10 */ /* 0x000fe4000ff1e0ff */
[----:B------:R-:W-:Y:S02]  /*0670*/  IADD3 R13, PT, PT, R9, UR4, RZ ;  /* 0x00000004090d7c10 */ /* 0x000fe4000fffe0ff */
[----:B------:R-:W2:Y:S01]  /*0680*/  LDC.64 R4, c[0x0][0x388] ;  /* 0x0000e200ff047b82 */ /* 0x000ea20000000a00 */
[----:B0-----:R-:W-:Y:S01]  /*0690*/  IMAD.WIDE.U32 R10, R3, 0x4, R10 ;  /* 0x00000004030a7825 */ /* 0x001fe200078e000a */
[----:B------:R-:W-:-:S02]  /*06a0*/  IADD3.X R3, PT, PT, RZ, RZ, RZ, P0, !PT ;  /* 0x000000ffff037210 */ /* 0x000fc400007fe4ff */
[C---:B-1----:R-:W-:Y:S02]  /*06b0*/  LEA R2, P0, R6.reuse, UR8, 0x2 ;  /* 0x0000000806027c11 */ /* 0x042fe4000f8010ff */
[----:B------:R-:W3:Y:S02]  /*06c0*/  LDG.E R15, desc[UR12][R10.64] ;  /* 0x0000000c0a0f7981 */ /* 0x000ee4000c1e1900 */
[----:B------:R-:W-:Y:S01]  /*06d0*/  LEA.HI.X R3, R6, UR9, R3, 0x2, P0 ;  /* 0x0000000906037c11 */ /* 0x000fe200080f1403 */
[----:B--2---:R-:W-:-:S04]  /*06e0*/  IMAD.WIDE R4, R13, 0x4, R4 ;  /* 0x000000040d047825 */ /* 0x004fc800078e0204 */
[----:B------:R-:W2:Y:S04]  /*06f0*/  LDG.E R18, desc[UR12][R2.64+0x4] ;  /* 0x0000040c02127981 */ /* 0x000ea8000c1e1900 */
[----:B------:R-:W3:Y:S04]  /*0700*/  LDG.E R16, desc[UR12][R4.64] ;  /* 0x0000000c04107981 */ /* 0x000ee8000c1e1900 */
[----:B------:R-:W2:Y:S04]  /*0710*/  LDG.E R17, desc[UR12][R4.64+0x4] ;  /* 0x0000040c04117981 */ /* 0x000ea8000c1e1900 */
[----:B------:R-:W4:Y:S04]  /*0720*/  LDG.E R19, desc[UR12][R4.64+0x8] ;  /* 0x0000080c04137981 */ /* 0x000f28000c1e1900 */
        /* <DEDUP_REMOVED lines=11> */
[----:B------:R-:W-:Y:S01]  /*07e0*/  UIADD3 UR4, UPT, UPT, UR4, 0x8, URZ ;  /* 0x0000000804047890 */ /* 0x000fe2000fffe0ff */
[----:B---3--:R-:W-:-:S04]  /*07f0*/  FFMA R15, R15, R16, R14 ;  /* 0x000000100f0f7223 */ /* 0x008fc8000000000e */
[----:B--2---:R-:W-:-:S04]  /*0800*/  FFMA R15, R18, R17, R15 ;  /* 0x00000011120f7223 */ /* 0x004fc8000000000f */
[----:B----4-:R-:W-:-:S04]  /*0810*/  FFMA R15, R20, R19, R15 ;  /* 0x00000013140f7223 */ /* 0x010fc8000000000f */
[----:B-----5:R-:W-:-:S04]  /*0820*/  FFMA R15, R22, R21, R15 ;  /* 0x00000015160f7223 */ /* 0x020fc8000000000f */
[----:B------:R-:W-:-:S04]  /*0830*/  FFMA R15, R24, R23, R15 ;  /* 0x00000017180f7223 */ /* 0x000fc8000000000f */
[----:B------:R-:W-:-:S04]  /*0840*/  FFMA R13, R12, R13, R15 ;  /* 0x0000000d0c0d7223 */ /* 0x000fc8000000000f */
[----:B------:R-:W-:-:S04]  /*0850*/  FFMA R11, R6, R11, R13 ;  /* 0x0000000b060b7223 */ /* 0x000fc8000000000d */
[----:B------:R-:W-:-:S07]  /*0860*/  FFMA R14, R10, R25, R11 ;  /* 0x000000190a0e7223 */ /* 0x000fce000000000b */
.L_x_10:
        /* <DEDUP_REMOVED lines=13> */
[----:B-1----:R-:W-:-:S03]  /*0940*/  LEA R2, P0, R6, UR6, 0x2 ;  /* 0x0000000606027c11 */ /* 0x002fc6000f8010ff */
[----:B------:R-:W3:Y:S01]  /*0950*/  LDG.E R11, desc[UR12][R10.64] ;  /* 0x0000000c0a0b7981 */ /* 0x000ee2000c1e1900 */
        /* <DEDUP_REMOVED lines=8> */
[----:B------:R-:W5:Y:S01]  /*09e0*/  LDG.E R18, desc[UR12][R4.64+0xc] ;  /* 0x00000c0c04127981 */ /* 0x000f62000c1e1900 */
[----:B------:R-:W-:Y:S01]  /*09f0*/  UIADD3 UR4, UPT, UPT, UR4, 0x4, URZ ;  /* 0x0000000404047890 */ /* 0x000fe2000fffe0ff */
[----:B---3--:R-:W-:-:S04]  /*0a00*/  FFMA R6, R11, R6, R14 ;  /* 0x000000060b067223 */ /* 0x008fc8000000000e */
[----:B--2---:R-:W-:-:S04]  /*0a10*/  FFMA R6, R13, R12, R6 ;  /* 0x0000000c0d067223 */ /* 0x004fc80000000006 */
[----:B----4-:R-:W-:-:S04]  /*0a20*/  FFMA R6, R15, R16, R6 ;  /* 0x000000100f067223 */ /* 0x010fc80000000006 */
[----:B-----5:R-:W-:-:S07]  /*0a30*/  FFMA R14, R17, R18, R6 ;  /* 0x00000012110e7223 */ /* 0x020fce0000000006 */
.L_x_11:
[----:B------:R-:W-:Y:S05]  /*0a40*/  BRA.U !UP1, `(.L_x_7) ;  /* 0x0000000109507547 */ /* 0x000fea000b800000 */
[----:B------:R-:W0:Y:S01]  /*0a50*/  LDC.64 R4, c[0x0][0x380] ;  /* 0x0000e000ff047b82 */ /* 0x000e220000000a00 */
[----:B------:R-:W-:Y:S01]  /*0a60*/  IADD3 R11, PT, PT, R8, UR4, RZ ;  /* 0x00000004080b7c10 */ /* 0x000fe2000fffe0ff */
[----:B------:R-:W-:-:S06]  /*0a70*/  UIADD3 UR5, UPT, UPT, -UR5, URZ, URZ ;  /* 0x000000ff05057290 */ /* 0x000fcc000fffe1ff */
[----:B------:R-:W1:Y:S01]  /*0a80*/  LDC.64 R2, c[0x0][0x388] ;  /* 0x0000e200ff027b82 */ /* 0x000e620000000a00 */
[----:B0-----:R-:W-:Y:S01]  /*0a90*/  IMAD.WIDE.U32 R4, R11, 0x4, R4 ;  /* 0x000000040b047825 */ /* 0x001fe200078e0004 */
[----:B------:R-:W-:Y:S02]  /*0aa0*/  IADD3 R11, PT, PT, R9, UR4, RZ ;  /* 0x00000004090b7c10 */ /* 0x000fe4000fffe0ff */
[----:B------:R-:W-:Y:S02]  /*0ab0*/  MOV R6, R4 ;  /* 0x0000000400067202 */ /* 0x000fe40000000f00 */
[----:B------:R-:W-:-:S07]  /*0ac0*/  MOV R13, R5 ;  /* 0x00000005000d7202 */ /* 0x000fce0000000f00 */
.L_x_12:
[----:B-1----:R-:W-:Y:S01]  /*0ad0*/  IMAD.WIDE R4, R11, 0x4, R2 ;  /* 0x000000040b047825 */ /* 0x002fe200078e0202 */
[----:B------:R-:W-:Y:S02]  /*0ae0*/  MOV R9, R13 ;  /* 0x0000000d00097202 */ /* 0x000fe40000000f00 */
[----:B------:R-:W-:-:S03]  /*0af0*/  MOV R8, R6 ;  /* 0x0000000600087202 */ /* 0x000fc60000000f00 */
[----:B------:R-:W2:Y:S04]  /*0b00*/  LDG.E R4, desc[UR12][R4.64] ;  /* 0x0000000c04047981 */ /* 0x000ea8000c1e1900 */
[----:B------:R-:W2:Y:S01]  /*0b10*/  LDG.E R9, desc[UR12][R8.64] ;  /* 0x0000000c08097981 */ /* 0x000ea2000c1e1900 */
[----:B------:R-:W-:Y:S01]  /*0b20*/  UIADD3 UR5, UPT, UPT, UR5, 0x1, URZ ;  /* 0x0000000105057890 */ /* 0x000fe2000fffe0ff */
[----:B------:R-:W-:Y:S02]  /*0b30*/  IADD3 R6, P0, PT, R6, 0x4, RZ ;  /* 0x0000000406067810 */ /* 0x000fe40007f1e0ff */
[----:B------:R-:W-:Y:S01]  /*0b40*/  IADD3 R11, PT, PT, R11, 0x1, RZ ;  /* 0x000000010b0b7810 */ /* 0x000fe20007ffe0ff */
[----:B------:R-:W-:Y:S01]  /*0b50*/  UISETP.NE.AND UP0, UPT, UR5, URZ, UPT ;  /* 0x000000ff0500728c */ /* 0x000fe2000bf05270 */
[----:B------:R-:W-:Y:S01]  /*0b60*/  IADD3.X R13, PT, PT, RZ, R13, RZ, P0, !PT ;  /* 0x0000000dff0d7210 */ /* 0x000fe200007fe4ff */
[----:B--2---:R-:W-:-:S07]  /*0b70*/  FFMA R14, R9, R4, R14 ;  /* 0x00000004090e7223 */ /* 0x004fce000000000e */
[----:B------:R-:W-:Y:S05]  /*0b80*/  BRA.U UP0, `(.L_x_12) ;  /* 0xfffffffd00d07547 */ /* 0x000fea000b83ffff */
.L_x_7:
[----:B------:R-:W0:Y:S08]  /*0b90*/  LDC.64 R4, c[0x0][0x390] ;  /* 0x0000e400ff047b82 */ /* 0x000e300000000a00 */
[----:B------:R-:W1:Y:S01]  /*0ba0*/  LDC.64 R2, c[0x0][0x398] ;  /* 0x0000e600ff027b82 */ /* 0x000e620000000a00 */
[----:B0-----:R-:W-:-:S06]  /*0bb0*/  IMAD.WIDE R4, R0, 0x4, R4 ;  /* 0x0000000400047825 */ /* 0x001fcc00078e0204 */
[----:B------:R-:W2:Y:S01]  /*0bc0*/  LDG.E R5, desc[UR12][R4.64] ;  /* 0x0000000c04057981 */ /* 0x000ea2000c1e1900 */
[----:B------:R-:W-:Y:S01]  /*0bd0*/  BSSY.RECONVERGENT B0, `(.L_x_13) ;  /* 0x0000016000007945 */ /* 0x000fe20003800200 */
[----:B--2---:R-:W-:Y:S01]  /*0be0*/  FSETP.GT.AND P0, PT, R14, -R5, PT ;  /* 0x800000050e00720b */ /* 0x004fe20003f04000 */
[----:B------:R-:W-:-:S12]  /*0bf0*/  FADD R14, R5, R14 ;  /* 0x0000000e050e7221 */ /* 0x000fd80000000000 */
[----:B------:R-:W0:Y:S01]  /*0c00*/  @P0 F2F.F64.F32 R8, R14 ;  /* 0x0000000e00080310 */ /* 0x000e220000201800 */
[----:B------:R-:W-:Y:S02]  /*0c10*/  @P0 MOV R10, 0xd6a91132 ;  /* 0xd6a91132000a0802 */ /* 0x000fe40000000f00 */
[----:B------:R-:W-:-:S06]  /*0c20*/  @P0 MOV R11, 0x3ff0cfab ;  /* 0x3ff0cfab000b0802 */ /* 0x000fcc0000000f00 */
[----:B0-----:R-:W-:Y:S01]  /*0c30*/  @P0 DMUL R8, R8, R10 ;  /* 0x0000000a08080228 */ /* 0x001fe20000000000 */
[----:B-1----:R-:W-:Y:S10]  /*0c40*/  @P0 BRA `(.L_x_14) ;  /* 0x0000000000380947 */ /* 0x002ff40003800000 */
[----:B------:R-:W-:Y:S01]  /*0c50*/  MOV R4, 0x3bbb989d ;  /* 0x3bbb989d00047802 */ /* 0x000fe20000000f00 */
[----:B------:R-:W-:Y:S01]  /*0c60*/  UMOV UR4, 0xc640f030 ;  /* 0xc640f03000047882 */ /* 0x000fe20000000000 */
[----:B------:R-:W-:Y:S01]  /*0c70*/  MOV R5, 0x437c0000 ;  /* 0x437c000000057802 */ /* 0x000fe20000000f00 */
[----:B------:R-:W-:Y:S02]  /*0c80*/  UMOV UR5, 0x3ffc212c ;  /* 0x3ffc212c00057882 */ /* 0x000fe40000000000 */
[----:B------:R-:W-:-:S04]  /*0c90*/  FFMA.SAT R4, R14, R4, 0.5 ;  /* 0x3f0000000e047423 */ /* 0x000fc80000002004 */
[----:B------:R-:W-:-:S04]  /*0ca0*/  FFMA.RM R4, R4, R5, 12582913 ;  /* 0x4b40000104047423 */ /* 0x000fc80000004005 */
[C---:B------:R-:W-:Y:S01]  /*0cb0*/  FADD R5, R4.reuse, -12583039 ;  /* 0xcb40007f04057421 */ /* 0x040fe20000000000 */
[----:B------:R-:W-:-:S03]  /*0cc0*/  SHF.L.U32 R4, R4, 0x17, RZ ;  /* 0x0000001704047819 */ /* 0x000fc600000006ff */
[----:B------:R-:W-:-:S04]  /*0cd0*/  FFMA R5, R14, 1.4426950216293334961, -R5 ;  /* 0x3fb8aa3b0e057823 */ /* 0x000fc80000000805 */
[----:B------:R-:W-:-:S06]  /*0ce0*/  FFMA R5, R14, 1.925963033500011079e-08, R5 ;  /* 0x32a570600e057823 */ /* 0x000fcc0000000005 */
[----:B------:R-:W0:Y:S02]  /*0cf0*/  MUFU.EX2 R5, R5 ;  /* 0x0000000500057308 */ /* 0x000e240000000800 */
[----:B0-----:R-:W-:-:S06]  /*0d00*/  FFMA R4, R4, R5, -1 ;  /* 0xbf80000004047423 */ /* 0x001fcc0000000005 */
[----:B------:R-:W0:Y:S02]  /*0d10*/  F2F.F64.F32 R8, R4 ;  /* 0x0000000400087310 */ /* 0x000e240000201800 */
[----:B0-----:R-:W-:-:S11]  /*0d20*/  DMUL R8, R8, UR4 ;  /* 0x0000000408087c28 */ /* 0x001fd60008000000 */
.L_x_14:
[----:B------:R-:W-:Y:S05]  /*0d30*/  BSYNC.RECONVERGENT B0 ;  /* 0x0000000000007941 */ /* 0x000fea0003800200 */
.L_x_13:
[----:B------:R-:W0:Y:S01]  /*0d40*/  F2F.F32.F64 R9, R8 ;  /* 0x0000000800097310 */ /* 0x000e220000301000 */
[----:B------:R-:W-:-:S04]  /*0d50*/  IMAD R7, R7, UR11, R0 ;  /* 0x0000000b07077c24 */ /* 0x000fc8000f8e0200 */
[----:B------:R-:W-:-:S05]  /*0d60*/  IMAD.WIDE R2, R7, 0x4, R2 ;  /* 0x0000000407027825 */ /* 0x000fca00078e0202 */
[----:B0-----:R-:W-:Y:S01]  /*0d70*/  STG.E desc[UR12][R2.64], R9 ;  /* 0x0000000902007986 */ /* 0x001fe2000c10190c */
[----:B------:R-:W-:Y:S05]  /*0d80*/  EXIT ;  /* 0x000000000000794d */ /* 0x000fea0003800000 */
.L_x_15:
        /* <DEDUP_REMOVED lines=15> */
.L_x_17:


//--------------------- .nv.shared.reserved.0     --------------------------
	.section	.nv.shared.reserved.0,"aw",@nobits
	.weak		__nv_reservedSMEM_offset_0_alias
	.size		__nv_reservedSMEM_offset_0_alias, 0, 64
	.other		__nv_reservedSMEM_offset_0_alias,@"STO_CUDA_RESERVED_SHARED STV_DEFAULT"
__nv_reservedSMEM_offset_0_alias:
	.zero		0
	.zero		64


//--------------------- .nv.constant0._Z24adaptive_max_pool_kernelPKfPfii --------------------------
	.section	.nv.constant0._Z24adaptive_max_pool_kernelPKfPfii,"a",@progbits
	.sectionflags	@""
	.align	4
.nv.constant0._Z24adaptive_max_pool_kernelPKfPfii:
	.zero		920


//--------------------- .nv.constant0._Z18my_function_kernelPKfS0_S0_Pfiii --------------------------
	.section	.nv.constant0._Z18my_function_kernelPKfS0_S0_Pfiii,"a",@progbits
	.sectionflags	@""
	.align	4
.nv.constant0._Z18my_function_kernelPKfS0_S0_Pfiii:
	.zero		940


//--------------------- SYMBOLS --------------------------

	.type		.nv.reservedSmem.offset0,@object
	.size		.nv.reservedSmem.offset0,0x4
